//
// Generated by NVIDIA NVVM Compiler
//
// Compiler Build ID: CL-36424714
// Cuda compilation tools, release 13.0, V13.0.88
// Based on NVVM 20.0.0
//

.version 9.0
.target sm_100
.address_size 64

	// .globl	_Z16printthreadindexPfii
.extern .func  (.param .b32 func_retval0) vprintf
(
	.param .b64 vprintf_param_0,
	.param .b64 vprintf_param_1
)
;
.global .align 1 .b8 $str[83] = {116, 104, 114, 101, 97, 100, 95, 105, 100, 32, 40, 37, 100, 44, 37, 100, 41, 32, 98, 108, 111, 99, 107, 95, 105, 100, 32, 40, 37, 100, 44, 37, 100, 41, 32, 99, 111, 111, 114, 100, 105, 110, 97, 116, 101, 32, 40, 37, 100, 44, 37, 100, 41, 32, 103, 108, 111, 98, 97, 108, 32, 105, 110, 100, 101, 120, 32, 37, 50, 100, 32, 32, 105, 118, 97, 108, 32, 37, 50, 100, 32, 10};

.visible .entry _Z16printthreadindexPfii(
	.param .u64 .ptr .align 1 _Z16printthreadindexPfii_param_0,
	.param .u32 _Z16printthreadindexPfii_param_1,
	.param .u32 _Z16printthreadindexPfii_param_2
)
{
	.local .align 8 .b8 	__local_depot0[40];
	.reg .b64 	%SP;
	.reg .b64 	%SPL;
	.reg .b32 	%r<13>;
	.reg .b32 	%f<2>;
	.reg .b64 	%rd<9>;
	.reg .b64 	%fd<2>;

	mov.u64 	%SPL, __local_depot0;
	cvta.local.u64 	%SP, %SPL;
	ld.param.u64 	%rd1, [_Z16printthreadindexPfii_param_0];
	ld.param.u32 	%r1, [_Z16printthreadindexPfii_param_1];
	cvta.to.global.u64 	%rd2, %rd1;
	add.u64 	%rd3, %SP, 0;
	add.u64 	%rd4, %SPL, 0;
	mov.u32 	%r2, %tid.x;
	mov.u32 	%r3, %ctaid.x;
	mov.u32 	%r4, %ntid.x;
	mad.lo.s32 	%r5, %r3, %r4, %r2;
	mov.u32 	%r6, %tid.y;
	mov.u32 	%r7, %ctaid.y;
	mov.u32 	%r8, %ntid.y;
	mad.lo.s32 	%r9, %r7, %r8, %r6;
	mad.lo.s32 	%r10, %r1, %r9, %r5;
	mul.wide.u32 	%rd5, %r10, 4;
	add.s64 	%rd6, %rd2, %rd5;
	ld.global.f32 	%f1, [%rd6];
	cvt.f64.f32 	%fd1, %f1;
	st.local.v2.u32 	[%rd4], {%r2, %r6};
	st.local.v2.u32 	[%rd4+8], {%r3, %r7};
	st.local.v2.u32 	[%rd4+16], {%r5, %r9};
	st.local.u32 	[%rd4+24], %r10;
	st.local.f64 	[%rd4+32], %fd1;
	mov.u64 	%rd7, $str;
	cvta.global.u64 	%rd8, %rd7;
	{ // callseq 0, 0
	.param .b64 param0;
	st.param.b64 	[param0], %rd8;
	.param .b64 param1;
	st.param.b64 	[param1], %rd3;
	.param .b32 retval0;
	call.uni (retval0), 
	vprintf, 
	(
	param0, 
	param1
	);
	ld.param.b32 	%r11, [retval0];
	} // callseq 0
	ret;

}
	// .globl	_Z13gpuMatrixConvPfS_S_iiiii
.visible .entry _Z13gpuMatrixConvPfS_S_iiiii(
	.param .u64 .ptr .align 1 _Z13gpuMatrixConvPfS_S_iiiii_param_0,
	.param .u64 .ptr .align 1 _Z13gpuMatrixConvPfS_S_iiiii_param_1,
	.param .u64 .ptr .align 1 _Z13gpuMatrixConvPfS_S_iiiii_param_2,
	.param .u32 _Z13gpuMatrixConvPfS_S_iiiii_param_3,
	.param .u32 _Z13gpuMatrixConvPfS_S_iiiii_param_4,
	.param .u32 _Z13gpuMatrixConvPfS_S_iiiii_param_5,
	.param .u32 _Z13gpuMatrixConvPfS_S_iiiii_param_6,
	.param .u32 _Z13gpuMatrixConvPfS_S_iiiii_param_7
)
{
	.reg .pred 	%p<15>;
	.reg .b32 	%r<49>;
	.reg .b32 	%f<119>;
	.reg .b64 	%rd<45>;

	ld.param.u64 	%rd10, [_Z13gpuMatrixConvPfS_S_iiiii_param_0];
	ld.param.u64 	%rd11, [_Z13gpuMatrixConvPfS_S_iiiii_param_1];
	ld.param.u64 	%rd9, [_Z13gpuMatrixConvPfS_S_iiiii_param_2];
	ld.param.u32 	%r21, [_Z13gpuMatrixConvPfS_S_iiiii_param_4];
	ld.param.u32 	%r22, [_Z13gpuMatrixConvPfS_S_iiiii_param_5];
	ld.param.u32 	%r24, [_Z13gpuMatrixConvPfS_S_iiiii_param_6];
	ld.param.u32 	%r23, [_Z13gpuMatrixConvPfS_S_iiiii_param_7];
	cvta.to.global.u64 	%rd1, %rd11;
	cvta.to.global.u64 	%rd2, %rd10;
	mov.u32 	%r25, %ctaid.y;
	mov.u32 	%r26, %ntid.y;
	mov.u32 	%r27, %tid.y;
	mad.lo.s32 	%r1, %r25, %r26, %r27;
	mov.u32 	%r28, %ctaid.x;
	mov.u32 	%r29, %ntid.x;
	mov.u32 	%r30, %tid.x;
	mad.lo.s32 	%r2, %r28, %r29, %r30;
	setp.ge.s32 	%p1, %r1, %r24;
	setp.ge.s32 	%p2, %r2, %r23;
	or.pred  	%p3, %p1, %p2;
	@%p3 bra 	$L__BB1_18;
	setp.lt.s32 	%p4, %r22, 1;
	mov.f32 	%f117, 0f00000000;
	@%p4 bra 	$L__BB1_17;
	and.b32  	%r3, %r22, 15;
	and.b32  	%r4, %r22, 7;
	and.b32  	%r5, %r22, 2147483632;
	and.b32  	%r6, %r22, 3;
	neg.s32 	%r7, %r5;
	add.s64 	%rd3, %rd2, 32;
	mov.f32 	%f117, 0f00000000;
	mov.b32 	%r43, 0;
$L__BB1_3:
	setp.lt.u32 	%p5, %r22, 16;
	add.s32 	%r33, %r43, %r1;
	mad.lo.s32 	%r9, %r33, %r21, %r2;
	mul.lo.s32 	%r10, %r43, %r22;
	mov.b32 	%r47, 0;
	@%p5 bra 	$L__BB1_6;
	mul.wide.u32 	%rd12, %r10, 4;
	add.s64 	%rd13, %rd1, %rd12;
	add.s64 	%rd44, %rd13, 32;
	mov.u32 	%r44, %r9;
	mov.u32 	%r45, %r7;
$L__BB1_5:
	.pragma "nounroll";
	mul.wide.s32 	%rd14, %r44, 4;
	add.s64 	%rd15, %rd3, %rd14;
	ld.global.f32 	%f20, [%rd15+-32];
	ld.global.f32 	%f21, [%rd44+-32];
	fma.rn.f32 	%f22, %f20, %f21, %f117;
	ld.global.f32 	%f23, [%rd15+-28];
	ld.global.f32 	%f24, [%rd44+-28];
	fma.rn.f32 	%f25, %f23, %f24, %f22;
	ld.global.f32 	%f26, [%rd15+-24];
	ld.global.f32 	%f27, [%rd44+-24];
	fma.rn.f32 	%f28, %f26, %f27, %f25;
	ld.global.f32 	%f29, [%rd15+-20];
	ld.global.f32 	%f30, [%rd44+-20];
	fma.rn.f32 	%f31, %f29, %f30, %f28;
	ld.global.f32 	%f32, [%rd15+-16];
	ld.global.f32 	%f33, [%rd44+-16];
	fma.rn.f32 	%f34, %f32, %f33, %f31;
	ld.global.f32 	%f35, [%rd15+-12];
	ld.global.f32 	%f36, [%rd44+-12];
	fma.rn.f32 	%f37, %f35, %f36, %f34;
	ld.global.f32 	%f38, [%rd15+-8];
	ld.global.f32 	%f39, [%rd44+-8];
	fma.rn.f32 	%f40, %f38, %f39, %f37;
	ld.global.f32 	%f41, [%rd15+-4];
	ld.global.f32 	%f42, [%rd44+-4];
	fma.rn.f32 	%f43, %f41, %f42, %f40;
	ld.global.f32 	%f44, [%rd15];
	ld.global.f32 	%f45, [%rd44];
	fma.rn.f32 	%f46, %f44, %f45, %f43;
	ld.global.f32 	%f47, [%rd15+4];
	ld.global.f32 	%f48, [%rd44+4];
	fma.rn.f32 	%f49, %f47, %f48, %f46;
	ld.global.f32 	%f50, [%rd15+8];
	ld.global.f32 	%f51, [%rd44+8];
	fma.rn.f32 	%f52, %f50, %f51, %f49;
	ld.global.f32 	%f53, [%rd15+12];
	ld.global.f32 	%f54, [%rd44+12];
	fma.rn.f32 	%f55, %f53, %f54, %f52;
	ld.global.f32 	%f56, [%rd15+16];
	ld.global.f32 	%f57, [%rd44+16];
	fma.rn.f32 	%f58, %f56, %f57, %f55;
	ld.global.f32 	%f59, [%rd15+20];
	ld.global.f32 	%f60, [%rd44+20];
	fma.rn.f32 	%f61, %f59, %f60, %f58;
	ld.global.f32 	%f62, [%rd15+24];
	ld.global.f32 	%f63, [%rd44+24];
	fma.rn.f32 	%f64, %f62, %f63, %f61;
	ld.global.f32 	%f65, [%rd15+28];
	ld.global.f32 	%f66, [%rd44+28];
	fma.rn.f32 	%f117, %f65, %f66, %f64;
	add.s32 	%r45, %r45, 16;
	add.s32 	%r44, %r44, 16;
	add.s64 	%rd44, %rd44, 64;
	setp.ne.s32 	%p6, %r45, 0;
	mov.u32 	%r47, %r5;
	@%p6 bra 	$L__BB1_5;
$L__BB1_6:
	setp.eq.s32 	%p7, %r3, 0;
	@%p7 bra 	$L__BB1_16;
	add.s32 	%r34, %r3, -1;
	setp.lt.u32 	%p8, %r34, 7;
	@%p8 bra 	$L__BB1_9;
	add.s32 	%r35, %r9, %r47;
	mul.wide.s32 	%rd16, %r35, 4;
	add.s64 	%rd17, %rd2, %rd16;
	ld.global.f32 	%f68, [%rd17];
	add.s32 	%r36, %r47, %r10;
	mul.wide.u32 	%rd18, %r36, 4;
	add.s64 	%rd19, %rd1, %rd18;
	ld.global.f32 	%f69, [%rd19];
	fma.rn.f32 	%f70, %f68, %f69, %f117;
	ld.global.f32 	%f71, [%rd17+4];
	cvt.u64.u32 	%rd20, %r10;
	cvt.u64.u32 	%rd21, %r47;
	add.s64 	%rd22, %rd21, %rd20;
	shl.b64 	%rd23, %rd22, 2;
	add.s64 	%rd24, %rd1, %rd23;
	ld.global.f32 	%f72, [%rd24+4];
	fma.rn.f32 	%f73, %f71, %f72, %f70;
	ld.global.f32 	%f74, [%rd17+8];
	ld.global.f32 	%f75, [%rd24+8];
	fma.rn.f32 	%f76, %f74, %f75, %f73;
	ld.global.f32 	%f77, [%rd17+12];
	ld.global.f32 	%f78, [%rd24+12];
	fma.rn.f32 	%f79, %f77, %f78, %f76;
	ld.global.f32 	%f80, [%rd17+16];
	ld.global.f32 	%f81, [%rd24+16];
	fma.rn.f32 	%f82, %f80, %f81, %f79;
	ld.global.f32 	%f83, [%rd17+20];
	ld.global.f32 	%f84, [%rd24+20];
	fma.rn.f32 	%f85, %f83, %f84, %f82;
	ld.global.f32 	%f86, [%rd17+24];
	ld.global.f32 	%f87, [%rd24+24];
	fma.rn.f32 	%f88, %f86, %f87, %f85;
	ld.global.f32 	%f89, [%rd17+28];
	ld.global.f32 	%f90, [%rd24+28];
	fma.rn.f32 	%f117, %f89, %f90, %f88;
	add.s32 	%r47, %r47, 8;
$L__BB1_9:
	setp.eq.s32 	%p9, %r4, 0;
	@%p9 bra 	$L__BB1_16;
	add.s32 	%r37, %r4, -1;
	setp.lt.u32 	%p10, %r37, 3;
	@%p10 bra 	$L__BB1_12;
	add.s32 	%r38, %r9, %r47;
	mul.wide.s32 	%rd25, %r38, 4;
	add.s64 	%rd26, %rd2, %rd25;
	ld.global.f32 	%f92, [%rd26];
	add.s32 	%r39, %r47, %r10;
	mul.wide.u32 	%rd27, %r39, 4;
	add.s64 	%rd28, %rd1, %rd27;
	ld.global.f32 	%f93, [%rd28];
	fma.rn.f32 	%f94, %f92, %f93, %f117;
	ld.global.f32 	%f95, [%rd26+4];
	cvt.u64.u32 	%rd29, %r10;
	cvt.u64.u32 	%rd30, %r47;
	add.s64 	%rd31, %rd30, %rd29;
	shl.b64 	%rd32, %rd31, 2;
	add.s64 	%rd33, %rd1, %rd32;
	ld.global.f32 	%f96, [%rd33+4];
	fma.rn.f32 	%f97, %f95, %f96, %f94;
	ld.global.f32 	%f98, [%rd26+8];
	ld.global.f32 	%f99, [%rd33+8];
	fma.rn.f32 	%f100, %f98, %f99, %f97;
	ld.global.f32 	%f101, [%rd26+12];
	ld.global.f32 	%f102, [%rd33+12];
	fma.rn.f32 	%f117, %f101, %f102, %f100;
	add.s32 	%r47, %r47, 4;
$L__BB1_12:
	setp.eq.s32 	%p11, %r6, 0;
	@%p11 bra 	$L__BB1_16;
	setp.eq.s32 	%p12, %r6, 1;
	add.s32 	%r40, %r9, %r47;
	mul.wide.s32 	%rd34, %r40, 4;
	add.s64 	%rd7, %rd2, %rd34;
	ld.global.f32 	%f103, [%rd7];
	add.s32 	%r41, %r47, %r10;
	mul.wide.u32 	%rd35, %r41, 4;
	add.s64 	%rd36, %rd1, %rd35;
	ld.global.f32 	%f104, [%rd36];
	fma.rn.f32 	%f117, %f103, %f104, %f117;
	@%p12 bra 	$L__BB1_16;
	setp.eq.s32 	%p13, %r6, 2;
	ld.global.f32 	%f105, [%rd7+4];
	cvt.u64.u32 	%rd37, %r10;
	cvt.u64.u32 	%rd38, %r47;
	add.s64 	%rd39, %rd38, %rd37;
	shl.b64 	%rd40, %rd39, 2;
	add.s64 	%rd8, %rd1, %rd40;
	ld.global.f32 	%f106, [%rd8+4];
	fma.rn.f32 	%f117, %f105, %f106, %f117;
	@%p13 bra 	$L__BB1_16;
	ld.global.f32 	%f107, [%rd7+8];
	ld.global.f32 	%f108, [%rd8+8];
	fma.rn.f32 	%f117, %f107, %f108, %f117;
$L__BB1_16:
	add.s32 	%r43, %r43, 1;
	setp.ne.s32 	%p14, %r43, %r22;
	@%p14 bra 	$L__BB1_3;
$L__BB1_17:
	mad.lo.s32 	%r42, %r23, %r1, %r2;
	cvta.to.global.u64 	%rd41, %rd9;
	mul.wide.s32 	%rd42, %r42, 4;
	add.s64 	%rd43, %rd41, %rd42;
	st.global.f32 	[%rd43], %f117;
$L__BB1_18:
	ret;

}


// ===== COMPILED SASS (sm_100) =====

	.target	sm_100

	.elftype	@"ET_EXEC"


//--------------------- .note.nv.tkinfo           --------------------------
	.section	.note.nv.tkinfo,"",@"SHT_NOTE"
	.sectionflags	@"SHF_NOTE_NV_TKINFO"
	.tkinfo
        /*0018*/ 	.word	0x00000002
        /*0030*/ 	.string	""
        /*0030*/ 	.string	"ptxas"
        /*0030*/ 	.string	"Cuda compilation tools, release 13.0, V13.0.88"
        /*0030*/ 	.string	"Build cuda_13.0.r13.0/compiler.36424714_0"
        /*0030*/ 	.string	"-arch sm_100 -m 64 "



//--------------------- .note.nv.cuinfo           --------------------------
	.section	.note.nv.cuinfo,"",@"SHT_NOTE"
	.sectionflags	@"SHF_NOTE_NV_CUINFO"
        /*0018*/ 	.short	0x0002
        /*001a*/ 	.short	0x0064
        /*001c*/ 	.short	0x0082
	.zero		2


//--------------------- .nv.info                  --------------------------
	.section	.nv.info,"",@"SHT_CUDA_INFO"
	.align	4


	//----- nvinfo : EIATTR_REGCOUNT
	.align		4
        /*0000*/ 	.byte	0x04, 0x2f
        /*0002*/ 	.short	(.L_2 - .L_1)
	.align		4
.L_1:
        /*0004*/ 	.word	index@(_Z16printthreadindexPfii)
        /*0008*/ 	.word	0x00000018


	//----- nvinfo : EIATTR_FRAME_SIZE
	.align		4
.L_2:
        /*000c*/ 	.byte	0x04, 0x11
        /*000e*/ 	.short	(.L_4 - .L_3)
	.align		4
.L_3:
        /*0010*/ 	.word	index@(_Z16printthreadindexPfii)
        /*0014*/ 	.word	0x00000028


	//----- nvinfo : EIATTR_REGCOUNT
	.align		4
.L_4:
        /*0018*/ 	.byte	0x04, 0x2f
        /*001a*/ 	.short	(.L_6 - .L_5)
	.align		4
.L_5:
        /*001c*/ 	.word	index@(_Z13gpuMatrixConvPfS_S_iiiii)
        /*0020*/ 	.word	0x00000020


	//----- nvinfo : EIATTR_FRAME_SIZE
	.align		4
.L_6:
        /*0024*/ 	.byte	0x04, 0x11
        /*0026*/ 	.short	(.L_8 - .L_7)
	.align		4
.L_7:
        /*0028*/ 	.word	index@(_Z13gpuMatrixConvPfS_S_iiiii)
        /*002c*/ 	.word	0x00000000


	//----- nvinfo : EIATTR_MIN_STACK_SIZE
	.align		4
.L_8:
        /*0030*/ 	.byte	0x04, 0x12
        /*0032*/ 	.short	(.L_10 - .L_9)
	.align		4
.L_9:
        /*0034*/ 	.word	index@(_Z13gpuMatrixConvPfS_S_iiiii)
        /*0038*/ 	.word	0x00000000


	//----- nvinfo : EIATTR_MIN_STACK_SIZE
	.align		4
.L_10:
        /*003c*/ 	.byte	0x04, 0x12
        /*003e*/ 	.short	(.L_12 - .L_11)
	.align		4
.L_11:
        /*0040*/ 	.word	index@(_Z16printthreadindexPfii)
        /*0044*/ 	.word	0x00000028
.L_12:


//--------------------- .nv.compat                --------------------------
	.section	.nv.compat,"",@"SHT_CUDA_COMPAT_INFO"
	.align	4
        /*0000*/ 	.byte	0x02, 0x09, 0x00, 0x00, 0x02, 0x02, 0x01, 0x00, 0x02, 0x05, 0x05, 0x00, 0x03, 0x07, 0x01, 0x01
        /*0010*/ 	.byte	0x02, 0x03, 0x00, 0x00, 0x02, 0x06, 0x01, 0x00, 0x04, 0x0b, 0x08, 0x00, 0x09, 0x00, 0x00, 0x00
        /*0020*/ 	.byte	0x00, 0x00, 0x00, 0x00


//--------------------- .nv.info._Z13gpuMatrixConvPfS_S_iiiii --------------------------
	.section	.nv.info._Z13gpuMatrixConvPfS_S_iiiii,"",@"SHT_CUDA_INFO"
	.sectionflags	@""
	.align	4


	//----- nvinfo : EIATTR_CUDA_API_VERSION
	.align		4
        /*0000*/ 	.byte	0x04, 0x37
        /*0002*/ 	.short	(.L_14 - .L_13)
.L_13:
        /*0004*/ 	.word	0x00000082


	//----- nvinfo : EIATTR_KPARAM_INFO
	.align		4
.L_14:
        /*0008*/ 	.byte	0x04, 0x17
        /*000a*/ 	.short	(.L_16 - .L_15)
.L_15:
        /*000c*/ 	.word	0x00000000
        /*0010*/ 	.short	0x0007
        /*0012*/ 	.short	0x0028
        /*0014*/ 	.byte	0x00, 0xf0, 0x11, 0x00


	//----- nvinfo : EIATTR_KPARAM_INFO
	.align		4
.L_16:
        /*0018*/ 	.byte	0x04, 0x17
        /*001a*/ 	.short	(.L_18 - .L_17)
.L_17:
        /*001c*/ 	.word	0x00000000
        /*0020*/ 	.short	0x0006
        /*0022*/ 	.short	0x0024
        /*0024*/ 	.byte	0x00, 0xf0, 0x11, 0x00


	//----- nvinfo : EIATTR_KPARAM_INFO
	.align		4
.L_18:
        /*0028*/ 	.byte	0x04, 0x17
        /*002a*/ 	.short	(.L_20 - .L_19)
.L_19:
        /*002c*/ 	.word	0x00000000
        /*0030*/ 	.short	0x0005
        /*0032*/ 	.short	0x0020
        /*0034*/ 	.byte	0x00, 0xf0, 0x11, 0x00


	//----- nvinfo : EIATTR_KPARAM_INFO
	.align		4
.L_20:
        /*0038*/ 	.byte	0x04, 0x17
        /*003a*/ 	.short	(.L_22 - .L_21)
.L_21:
        /*003c*/ 	.word	0x00000000
        /*0040*/ 	.short	0x0004
        /*0042*/ 	.short	0x001c
        /*0044*/ 	.byte	0x00, 0xf0, 0x11, 0x00


	//----- nvinfo : EIATTR_KPARAM_INFO
	.align		4
.L_22:
        /*0048*/ 	.byte	0x04, 0x17
        /*004a*/ 	.short	(.L_24 - .L_23)
.L_23:
        /*004c*/ 	.word	0x00000000
        /*0050*/ 	.short	0x0003
        /*0052*/ 	.short	0x0018
        /*0054*/ 	.byte	0x00, 0xf0, 0x11, 0x00


	//----- nvinfo : EIATTR_KPARAM_INFO
	.align		4
.L_24:
        /*0058*/ 	.byte	0x04, 0x17
        /*005a*/ 	.short	(.L_26 - .L_25)
.L_25:
        /*005c*/ 	.word	0x00000000
        /*0060*/ 	.short	0x0002
        /*0062*/ 	.short	0x0010
        /*0064*/ 	.byte	0x00, 0xf5, 0x21, 0x00


	//----- nvinfo : EIATTR_KPARAM_INFO
	.align		4
.L_26:
        /*0068*/ 	.byte	0x04, 0x17
        /*006a*/ 	.short	(.L_28 - .L_27)
.L_27:
        /*006c*/ 	.word	0x00000000
        /*0070*/ 	.short	0x0001
        /*0072*/ 	.short	0x0008
        /*0074*/ 	.byte	0x00, 0xf5, 0x21, 0x00


	//----- nvinfo : EIATTR_KPARAM_INFO
	.align		4
.L_28:
        /*0078*/ 	.byte	0x04, 0x17
        /*007a*/ 	.short	(.L_30 - .L_29)
.L_29:
        /*007c*/ 	.word	0x00000000
        /*0080*/ 	.short	0x0000
        /*0082*/ 	.short	0x0000
        /*0084*/ 	.byte	0x00, 0xf5, 0x21, 0x00


	//----- nvinfo : EIATTR_SPARSE_MMA_MASK
	.align		4
.L_30:
        /*0088*/ 	.byte	0x03, 0x50
        /*008a*/ 	.short	0x0000


	//----- nvinfo : EIATTR_MAXREG_COUNT
	.align		4
        /*008c*/ 	.byte	0x03, 0x1b
        /*008e*/ 	.short	0x00ff


	//----- nvinfo : EIATTR_MERCURY_ISA_VERSION
	.align		4
        /*0090*/ 	.byte	0x03, 0x5f
        /*0092*/ 	.short	0x0101


	//----- nvinfo : EIATTR_VRC_CTA_INIT_COUNT
	.align		4
        /*0094*/ 	.byte	0x02, 0x4a
	.zero		1
	.zero		1


	//----- nvinfo : EIATTR_EXIT_INSTR_OFFSETS
	.align		4
        /*0098*/ 	.byte	0x04, 0x1c
        /*009a*/ 	.short	(.L_32 - .L_31)


	//   ....[0]....
.L_31:
        /*009c*/ 	.word	0x000000d0


	//   ....[1]....
        /*00a0*/ 	.word	0x00000d00


	//----- nvinfo : EIATTR_CBANK_PARAM_SIZE
	.align		4
.L_32:
        /*00a4*/ 	.byte	0x03, 0x19
        /*00a6*/ 	.short	0x002c


	//----- nvinfo : EIATTR_PARAM_CBANK
	.align		4
        /*00a8*/ 	.byte	0x04, 0x0a
        /*00aa*/ 	.short	(.L_34 - .L_33)
	.align		4
.L_33:
        /*00ac*/ 	.word	index@(.nv.constant0._Z13gpuMatrixConvPfS_S_iiiii)
        /*00b0*/ 	.short	0x0380
        /*00b2*/ 	.short	0x002c


	//----- nvinfo : EIATTR_SW_WAR
	.align		4
.L_34:
        /*00b4*/ 	.byte	0x04, 0x36
        /*00b6*/ 	.short	(.L_36 - .L_35)
.L_35:
        /*00b8*/ 	.word	0x00000008
.L_36:


//--------------------- .nv.info._Z16printthreadindexPfii --------------------------
	.section	.nv.info._Z16printthreadindexPfii,"",@"SHT_CUDA_INFO"
	.sectionflags	@""
	.align	4


	//----- nvinfo : EIATTR_CUDA_API_VERSION
	.align		4
        /*0000*/ 	.byte	0x04, 0x37
        /*0002*/ 	.short	(.L_38 - .L_37)
.L_37:
        /*0004*/ 	.word	0x00000082


	//----- nvinfo : EIATTR_KPARAM_INFO
	.align		4
.L_38:
        /*0008*/ 	.byte	0x04, 0x17
        /*000a*/ 	.short	(.L_40 - .L_39)
.L_39:
        /*000c*/ 	.word	0x00000000
        /*0010*/ 	.short	0x0002
        /*0012*/ 	.short	0x000c
        /*0014*/ 	.byte	0x00, 0xf0, 0x11, 0x00


	//----- nvinfo : EIATTR_KPARAM_INFO
	.align		4
.L_40:
        /*0018*/ 	.byte	0x04, 0x17
        /*001a*/ 	.short	(.L_42 - .L_41)
.L_41:
        /*001c*/ 	.word	0x00000000
        /*0020*/ 	.short	0x0001
        /*0022*/ 	.short	0x0008
        /*0024*/ 	.byte	0x00, 0xf0, 0x11, 0x00


	//----- nvinfo : EIATTR_KPARAM_INFO
	.align		4
.L_42:
        /*0028*/ 	.byte	0x04, 0x17
        /*002a*/ 	.short	(.L_44 - .L_43)
.L_43:
        /*002c*/ 	.word	0x00000000
        /*0030*/ 	.short	0x0000
        /*0032*/ 	.short	0x0000
        /*0034*/ 	.byte	0x00, 0xf5, 0x21, 0x00


	//----- nvinfo : EIATTR_SPARSE_MMA_MASK
	.align		4
.L_44:
        /*0038*/ 	.byte	0x03, 0x50
        /*003a*/ 	.short	0x0000


	//----- nvinfo : EIATTR_MAXREG_COUNT
	.align		4
        /*003c*/ 	.byte	0x03, 0x1b
        /*003e*/ 	.short	0x00ff


	//----- nvinfo : EIATTR_EXTERNS
	.align		4
        /*0040*/ 	.byte	0x04, 0x0f
        /*0042*/ 	.short	(.L_46 - .L_45)


	//   ....[0]....
	.align		4
.L_45:
        /*0044*/ 	.word	index@(vprintf)


	//----- nvinfo : EIATTR_MERCURY_ISA_VERSION
	.align		4
.L_46:
        /*0048*/ 	.byte	0x03, 0x5f
        /*004a*/ 	.short	0x0101


	//----- nvinfo : EIATTR_VRC_CTA_INIT_COUNT
	.align		4
        /*004c*/ 	.byte	0x02, 0x4a
	.zero		1
	.zero		1


	//----- nvinfo : EIATTR_SYSCALL_OFFSETS
	.align		4
        /*0050*/ 	.byte	0x04, 0x46
        /*0052*/ 	.short	(.L_48 - .L_47)


	//   ....[0]....
.L_47:
        /*0054*/ 	.word	0x00000200


	//----- nvinfo : EIATTR_EXIT_INSTR_OFFSETS
	.align		4
.L_48:
        /*0058*/ 	.byte	0x04, 0x1c
        /*005a*/ 	.short	(.L_50 - .L_49)


	//   ....[0]....
.L_49:
        /*005c*/ 	.word	0x00000210


	//----- nvinfo : EIATTR_CBANK_PARAM_SIZE
	.align		4
.L_50:
        /*0060*/ 	.byte	0x03, 0x19
        /*0062*/ 	.short	0x0010


	//----- nvinfo : EIATTR_PARAM_CBANK
	.align		4
        /*0064*/ 	.byte	0x04, 0x0a
        /*0066*/ 	.short	(.L_52 - .L_51)
	.align		4
.L_51:
        /*0068*/ 	.word	index@(.nv.constant0._Z16printthreadindexPfii)
        /*006c*/ 	.short	0x0380
        /*006e*/ 	.short	0x0010


	//----- nvinfo : EIATTR_SW_WAR
	.align		4
.L_52:
        /*0070*/ 	.byte	0x04, 0x36
        /*0072*/ 	.short	(.L_54 - .L_53)
.L_53:
        /*0074*/ 	.word	0x00000008
.L_54:


//--------------------- .nv.callgraph             --------------------------
	.section	.nv.callgraph,"",@"SHT_CUDA_CALLGRAPH"
	.align	4
	.sectionentsize	8
	.align		4
        /*0000*/ 	.word	0x00000000
	.align		4
        /*0004*/ 	.word	0xffffffff
	.align		4
        /*0008*/ 	.word	index@(_Z16printthreadindexPfii)
	.align		4
        /*000c*/ 	.word	index@(vprintf)
	.align		4
        /*0010*/ 	.word	0x00000000
	.align		4
        /*0014*/ 	.word	0xfffffffe
	.align		4
        /*0018*/ 	.word	0x00000000
	.align		4
        /*001c*/ 	.word	0xfffffffd
	.align		4
        /*0020*/ 	.word	0x00000000
	.align		4
        /*0024*/ 	.word	0xfffffffc


//--------------------- .nv.constant4             --------------------------
	.section	.nv.constant4,"a",@progbits
	.align	8
	.align		8
.nv.constant4:
        /*0000*/ 	.dword	$str
	.align		8
        /*0008*/ 	.dword	vprintf


//--------------------- .text._Z13gpuMatrixConvPfS_S_iiiii --------------------------
	.section	.text._Z13gpuMatrixConvPfS_S_iiiii,"ax",@progbits
	.align	128
        .global         _Z13gpuMatrixConvPfS_S_iiiii
        .type           _Z13gpuMatrixConvPfS_S_iiiii,@function
        .size           _Z13gpuMatrixConvPfS_S_iiiii,(.L_x_10 - _Z13gpuMatrixConvPfS_S_iiiii)
        .other          _Z13gpuMatrixConvPfS_S_iiiii,@"STO_CUDA_ENTRY STV_DEFAULT"
_Z13gpuMatrixConvPfS_S_iiiii:
.text._Z13gpuMatrixConvPfS_S_iiiii:
[----:B------:R-:W-:Y:S01]  /*0000*/  LDC R1, c[0x0][0x37c] ;  /* 0x0000df00ff017b82 */ /* 0x000fe20000000800 */
[----:B------:R-:W0:Y:S07]  /*0010*/  S2R R3, SR_TID.X ;  /* 0x0000000000037919 */ /* 0x000e2e0000002100 */
[----:B------:R-:W1:Y:S01]  /*0020*/  LDC R7, c[0x0][0x364] ;  /* 0x0000d900ff077b82 */ /* 0x000e620000000800 */
[----:B------:R-:W2:Y:S01]  /*0030*/  LDCU UR6, c[0x0][0x3a8] ;  /* 0x00007500ff0677ac */ /* 0x000ea20008000800 */
[----:B------:R-:W1:Y:S01]  /*0040*/  S2R R2, SR_TID.Y ;  /* 0x0000000000027919 */ /* 0x000e620000002200 */
[----:B------:R-:W3:Y:S05]  /*0050*/  LDCU UR7, c[0x0][0x3a4] ;  /* 0x00007480ff0777ac */ /* 0x000eea0008000800 */
[----:B------:R-:W0:Y:S08]  /*0060*/  S2UR UR5, SR_CTAID.X ;  /* 0x00000000000579c3 */ /* 0x000e300000002500 */
[----:B------:R-:W0:Y:S08]  /*0070*/  LDC R0, c[0x0][0x360] ;  /* 0x0000d800ff007b82 */ /* 0x000e300000000800 */
[----:B------:R-:W1:Y:S01]  /*0080*/  S2UR UR4, SR_CTAID.Y ;  /* 0x00000000000479c3 */ /* 0x000e620000002600 */
[----:B0-----:R-:W-:-:S05]  /*0090*/  IMAD R0, R0, UR5, R3 ;  /* 0x0000000500007c24 */ /* 0x001fca000f8e0203 */
[----:B--2---:R-:W-:Y:S01]  /*00a0*/  ISETP.GE.AND P0, PT, R0, UR6, PT ;  /* 0x0000000600007c0c */ /* 0x004fe2000bf06270 */
[----:B-1----:R-:W-:-:S05]  /*00b0*/  IMAD R7, R7, UR4, R2 ;  /* 0x0000000407077c24 */ /* 0x002fca000f8e0202 */
[----:B---3--:R-:W-:-:S13]  /*00c0*/  ISETP.GE.OR P0, PT, R7, UR7, P0 ;  /* 0x0000000707007c0c */ /* 0x008fda0008706670 */
[----:B------:R-:W-:Y:S05]  /*00d0*/  @P0 EXIT ;  /* 0x000000000000094d */ /* 0x000fea0003800000 */
[----:B------:R-:W0:Y:S01]  /*00e0*/  LDC R9, c[0x0][0x3a0] ;  /* 0x0000e800ff097b82 */ /* 0x000e220000000800 */
[----:B------:R-:W1:Y:S01]  /*00f0*/  LDCU.64 UR10, c[0x0][0x358] ;  /* 0x00006b00ff0a77ac */ /* 0x000e620008000a00 */
[----:B------:R-:W-:Y:S01]  /*0100*/  HFMA2 R13, -RZ, RZ, 0, 0 ;  /* 0x00000000ff0d7431 */ /* 0x000fe200000001ff */
[----:B0-----:R-:W-:-:S13]  /*0110*/  ISETP.GE.AND P0, PT, R9, 0x1, PT ;  /* 0x000000010900780c */ /* 0x001fda0003f06270 */
[----:B-1----:R-:W-:Y:S05]  /*0120*/  @!P0 BRA `(.L_x_0) ;  /* 0x0000000800e08947 */ /* 0x002fea0003800000 */
[----:B------:R-:W0:Y:S01]  /*0130*/  LDCU.64 UR6, c[0x0][0x380] ;  /* 0x00007000ff0677ac */ /* 0x000e220008000a00 */
[C---:B------:R-:W-:Y:S02]  /*0140*/  LOP3.LUT R8, R9.reuse, 0x7ffffff0, RZ, 0xc0, !PT ;  /* 0x7ffffff009087812 */ /* 0x040fe400078ec0ff */
[C---:B------:R-:W-:Y:S01]  /*0150*/  LOP3.LUT R23, R9.reuse, 0xf, RZ, 0xc0, !PT ;  /* 0x0000000f09177812 */ /* 0x040fe200078ec0ff */
[----:B------:R-:W-:Y:S01]  /*0160*/  UMOV UR4, URZ ;  /* 0x000000ff00047c82 */ /* 0x000fe20008000000 */
[C---:B------:R-:W-:Y:S02]  /*0170*/  LOP3.LUT R24, R9.reuse, 0x7, RZ, 0xc0, !PT ;  /* 0x0000000709187812 */ /* 0x040fe400078ec0ff */
[----:B------:R-:W-:Y:S02]  /*0180*/  LOP3.LUT R9, R9, 0x3, RZ, 0xc0, !PT ;  /* 0x0000000309097812 */ /* 0x000fe400078ec0ff */
[----:B------:R-:W-:Y:S02]  /*0190*/  MOV R13, RZ ;  /* 0x000000ff000d7202 */ /* 0x000fe40000000f00 */
[----:B------:R-:W-:Y:S01]  /*01a0*/  IADD3 R10, PT, PT, -R8, RZ, RZ ;  /* 0x000000ff080a7210 */ /* 0x000fe20007ffe1ff */
[----:B0-----:R-:W-:-:S04]  /*01b0*/  UIADD3 UR5, UP0, UPT, UR6, 0x20, URZ ;  /* 0x0000002006057890 */ /* 0x001fc8000ff1e0ff */
[----:B------:R-:W-:-:S12]  /*01c0*/  UIADD3.X UR8, UPT, UPT, URZ, UR7, URZ, UP0, !UPT ;  /* 0x00000007ff087290 */ /* 0x000fd800087fe4ff */
.L_x_6:
[----:B------:R-:W0:Y:S01]  /*01d0*/  LDCU UR7, c[0x0][0x3a0] ;  /* 0x00007400ff0777ac */ /* 0x000e220008000800 */
[----:B------:R-:W-:Y:S01]  /*01e0*/  IADD3 R11, PT, PT, R7, UR4, RZ ;  /* 0x00000004070b7c10 */ /* 0x000fe2000fffe0ff */
[----:B------:R-:W-:Y:S01]  /*01f0*/  IMAD.MOV.U32 R6, RZ, RZ, RZ ;  /* 0x000000ffff067224 */ /* 0x000fe200078e00ff */
[----:B------:R-:W1:Y:S01]  /*0200*/  LDCU UR6, c[0x0][0x39c] ;  /* 0x00007380ff0677ac */ /* 0x000e620008000800 */
[----:B0-----:R-:W-:Y:S02]  /*0210*/  UISETP.GE.U32.AND UP1, UPT, UR7, 0x10, UPT ;  /* 0x000000100700788c */ /* 0x001fe4000bf26070 */
[----:B------:R-:W-:Y:S02]  /*0220*/  UIMAD UR12, UR4, UR7, URZ ;  /* 0x00000007040c72a4 */ /* 0x000fe4000f8e02ff */
[----:B------:R-:W-:Y:S01]  /*0230*/  UIADD3 UR4, UPT, UPT, UR4, 0x1, URZ ;  /* 0x0000000104047890 */ /* 0x000fe2000fffe0ff */
[----:B-1----:R-:W-:-:S03]  /*0240*/  IMAD R11, R11, UR6, R0 ;  /* 0x000000060b0b7c24 */ /* 0x002fc6000f8e0200 */
[----:B------:R-:W-:Y:S01]  /*0250*/  UISETP.NE.AND UP0, UPT, UR4, UR7, UPT ;  /* 0x000000070400728c */ /* 0x000fe2000bf05270 */
[----:B------:R-:W-:Y:S10]  /*0260*/  BRA.U !UP1, `(.L_x_1) ;  /* 0x0000000509107547 */ /* 0x000ff4000b800000 */
[----:B------:R-:W0:Y:S01]  /*0270*/  LDCU.64 UR6, c[0x0][0x388] ;  /* 0x00007100ff0677ac */ /* 0x000e220008000a00 */
[----:B------:R-:W-:Y:S02]  /*0280*/  MOV R6, R11 ;  /* 0x0000000b00067202 */ /* 0x000fe40000000f00 */
[----:B------:R-:W-:Y:S01]  /*0290*/  MOV R12, R10 ;  /* 0x0000000a000c7202 */ /* 0x000fe20000000f00 */
[----:B0-----:R-:W-:-:S04]  /*02a0*/  UIMAD.WIDE.U32 UR6, UR12, 0x4, UR6 ;  /* 0x000000040c0678a5 */ /* 0x001fc8000f8e0006 */
[----:B------:R-:W-:-:S04]  /*02b0*/  UIADD3 UR9, UP1, UPT, UR6, 0x20, URZ ;  /* 0x0000002006097890 */ /* 0x000fc8000ff3e0ff */
[----:B------:R-:W-:Y:S02]  /*02c0*/  UIADD3.X UR6, UPT, UPT, URZ, UR7, URZ, UP1, !UPT ;  /* 0x00000007ff067290 */ /* 0x000fe40008ffe4ff */
[----:B------:R-:W-:-:S04]  /*02d0*/  MOV R16, UR9 ;  /* 0x0000000900107c02 */ /* 0x000fc80008000f00 */
[----:B------:R-:W-:-:S07]  /*02e0*/  IMAD.U32 R17, RZ, RZ, UR6 ;  /* 0x00000006ff117e24 */ /* 0x000fce000f8e00ff */
.L_x_2:
[----:B------:R-:W-:Y:S01]  /*02f0*/  MOV R2, UR5 ;  /* 0x0000000500027c02 */ /* 0x000fe20008000f00 */
[----:B------:R-:W-:Y:S01]  /*0300*/  IMAD.MOV.U32 R5, RZ, RZ, R17 ;  /* 0x000000ffff057224 */ /* 0x000fe200078e0011 */
[----:B------:R-:W-:Y:S02]  /*0310*/  MOV R3, UR8 ;  /* 0x0000000800037c02 */ /* 0x000fe40008000f00 */
[----:B------:R-:W-:Y:S01]  /*0320*/  MOV R4, R16 ;  /* 0x0000001000047202 */ /* 0x000fe20000000f00 */
[----:B------:R-:W-:-:S04]  /*0330*/  IMAD.WIDE R2, R6, 0x4, R2 ;  /* 0x0000000406027825 */ /* 0x000fc800078e0202 */
[----:B------:R-:W2:Y:S04]  /*0340*/  LDG.E R19, desc[UR10][R4.64+-0x20] ;  /* 0xffffe00a04137981 */ /* 0x000ea8000c1e1900 */
[----:B------:R-:W2:Y:S04]  /*0350*/  LDG.E R20, desc[UR10][R2.64+-0x20] ;  /* 0xffffe00a02147981 */ /* 0x000ea8000c1e1900 */
[----:B------:R-:W3:Y:S04]  /*0360*/  LDG.E R27, desc[UR10][R4.64+-0x1c] ;  /* 0xffffe40a041b7981 */ /* 0x000ee8000c1e1900 */
[----:B------:R-:W3:Y:S04]  /*0370*/  LDG.E R26, desc[UR10][R2.64+-0x1c] ;  /* 0xffffe40a021a7981 */ /* 0x000ee8000c1e1900 */
[----:B------:R-:W4:Y:S04]  /*0380*/  LDG.E R17, desc[UR10][R4.64+-0x18] ;  /* 0xffffe80a04117981 */ /* 0x000f28000c1e1900 */
[----:B------:R-:W4:Y:S04]  /*0390*/  LDG.E R18, desc[UR10][R2.64+-0x18] ;  /* 0xffffe80a02127981 */ /* 0x000f28000c1e1900 */
[----:B------:R-:W5:Y:S04]  /*03a0*/  LDG.E R15, desc[UR10][R4.64+-0x14] ;  /* 0xffffec0a040f7981 */ /* 0x000f68000c1e1900 */
[----:B------:R-:W5:Y:S04]  /*03b0*/  LDG.E R16, desc[UR10][R2.64+-0x14] ;  /* 0xffffec0a02107981 */ /* 0x000f68000c1e1900 */
[----:B------:R-:W5:Y:S04]  /*03c0*/  LDG.E R14, desc[UR10][R4.64+-0x10] ;  /* 0xfffff00a040e7981 */ /* 0x000f68000c1e1900 */
[----:B------:R-:W5:Y:S04]  /*03d0*/  LDG.E R25, desc[UR10][R2.64+-0x10] ;  /* 0xfffff00a02197981 */ /* 0x000f68000c1e1900 */
[----:B------:R-:W5:Y:S04]  /*03e0*/  LDG.E R21, desc[UR10][R4.64+-0xc] ;  /* 0xfffff40a04157981 */ /* 0x000f68000c1e1900 */
[----:B------:R-:W5:Y:S01]  /*03f0*/  LDG.E R22, desc[UR10][R2.64+-0xc] ;  /* 0xfffff40a02167981 */ /* 0x000f62000c1e1900 */
[----:B--2---:R-:W-:-:S03]  /*0400*/  FFMA R19, R20, R19, R13 ;  /* 0x0000001314137223 */ /* 0x004fc6000000000d */
[----:B------:R-:W2:Y:S04]  /*0410*/  LDG.E R20, desc[UR10][R2.64+-0x8] ;  /* 0xfffff80a02147981 */ /* 0x000ea8000c1e1900 */
[----:B------:R-:W2:Y:S01]  /*0420*/  LDG.E R13, desc[UR10][R2.64+0x4] ;  /* 0x0000040a020d7981 */ /* 0x000ea2000c1e1900 */
[----:B---3--:R-:W-:-:S03]  /*0430*/  FFMA R27, R26, R27, R19 ;  /* 0x0000001b1a1b7223 */ /* 0x008fc60000000013 */
[----:B------:R-:W2:Y:S01]  /*0440*/  LDG.E R19, desc[UR10][R4.64+-0x8] ;  /* 0xfffff80a04137981 */ /* 0x000ea2000c1e1900 */
[----:B----4-:R-:W-:-:S03]  /*0450*/  FFMA R27, R18, R17, R27 ;  /* 0x00000011121b7223 */ /* 0x010fc6000000001b */
[----:B------:R-:W3:Y:S04]  /*0460*/  LDG.E R17, desc[UR10][R4.64+-0x4] ;  /* 0xfffffc0a04117981 */ /* 0x000ee8000c1e1900 */
[----:B------:R-:W3:Y:S01]  /*0470*/  LDG.E R18, desc[UR10][R2.64+-0x4] ;  /* 0xfffffc0a02127981 */ /* 0x000ee2000c1e1900 */
[----:B-----5:R-:W-:-:S03]  /*0480*/  FFMA R26, R16, R15, R27 ;  /* 0x0000000f101a7223 */ /* 0x020fc6000000001b */
[----:B------:R-:W4:Y:S04]  /*0490*/  LDG.E R16, desc[UR10][R4.64] ;  /* 0x0000000a04107981 */ /* 0x000f28000c1e1900 */
[----:B------:R-:W4:Y:S01]  /*04a0*/  LDG.E R15, desc[UR10][R2.64] ;  /* 0x0000000a020f7981 */ /* 0x000f22000c1e1900 */
[----:B------:R-:W-:-:S03]  /*04b0*/  FFMA R25, R25, R14, R26 ;  /* 0x0000000e19197223 */ /* 0x000fc6000000001a */
[----:B------:R-:W5:Y:S01]  /*04c0*/  LDG.E R14, desc[UR10][R4.64+0x4] ;  /* 0x0000040a040e7981 */ /* 0x000f62000c1e1900 */
[----:B------:R-:W-:-:S03]  /*04d0*/  FFMA R25, R22, R21, R25 ;  /* 0x0000001516197223 */ /* 0x000fc60000000019 */
[----:B------:R-:W5:Y:S04]  /*04e0*/  LDG.E R22, desc[UR10][R4.64+0x8] ;  /* 0x0000080a04167981 */ /* 0x000f68000c1e1900 */
[----:B------:R-:W5:Y:S01]  /*04f0*/  LDG.E R21, desc[UR10][R2.64+0x8] ;  /* 0x0000080a02157981 */ /* 0x000f62000c1e1900 */
[----:B--2---:R-:W-:-:S03]  /*0500*/  FFMA R25, R20, R19, R25 ;  /* 0x0000001314197223 */ /* 0x004fc60000000019 */
[----:B------:R-:W2:Y:S04]  /*0510*/  LDG.E R20, desc[UR10][R4.64+0xc] ;  /* 0x00000c0a04147981 */ /* 0x000ea8000c1e1900 */
[----:B------:R-:W2:Y:S01]  /*0520*/  LDG.E R19, desc[UR10][R2.64+0xc] ;  /* 0x00000c0a02137981 */ /* 0x000ea2000c1e1900 */
[----:B---3--:R-:W-:-:S03]  /*0530*/  FFMA R26, R18, R17, R25 ;  /* 0x00000011121a7223 */ /* 0x008fc60000000019 */
[----:B------:R-:W3:Y:S04]  /*0540*/  LDG.E R18, desc[UR10][R4.64+0x10] ;  /* 0x0000100a04127981 */ /* 0x000ee8000c1e1900 */
[----:B------:R-:W3:Y:S01]  /*0550*/  LDG.E R17, desc[UR10][R2.64+0x10] ;  /* 0x0000100a02117981 */ /* 0x000ee2000c1e1900 */
[----:B----4-:R-:W-:-:S03]  /*0560*/  FFMA R26, R15, R16, R26 ;  /* 0x000000100f1a7223 */ /* 0x010fc6000000001a */
[----:B------:R-:W4:Y:S04]  /*0570*/  LDG.E R16, desc[UR10][R4.64+0x14] ;  /* 0x0000140a04107981 */ /* 0x000f28000c1e1900 */
[----:B------:R-:W4:Y:S01]  /*0580*/  LDG.E R15, desc[UR10][R2.64+0x14] ;  /* 0x0000140a020f7981 */ /* 0x000f22000c1e1900 */
[----:B-----5:R-:W-:-:S03]  /*0590*/  FFMA R28, R13, R14, R26 ;  /* 0x0000000e0d1c7223 */ /* 0x020fc6000000001a */
[----:B------:R-:W5:Y:S04]  /*05a0*/  LDG.E R13, desc[UR10][R4.64+0x18] ;  /* 0x0000180a040d7981 */ /* 0x000f68000c1e1900 */
[----:B------:R-:W5:Y:S04]  /*05b0*/  LDG.E R14, desc[UR10][R2.64+0x18] ;  /* 0x0000180a020e7981 */ /* 0x000f68000c1e1900 */
[----:B------:R-:W5:Y:S04]  /*05c0*/  LDG.E R25, desc[UR10][R2.64+0x1c] ;  /* 0x00001c0a02197981 */ /* 0x000f68000c1e1900 */
[----:B------:R-:W5:Y:S01]  /*05d0*/  LDG.E R26, desc[UR10][R4.64+0x1c] ;  /* 0x00001c0a041a7981 */ /* 0x000f62000c1e1900 */
[----:B------:R-:W-:Y:S01]  /*05e0*/  FFMA R22, R21, R22, R28 ;  /* 0x0000001615167223 */ /* 0x000fe2000000001c */
[----:B------:R-:W-:-:S04]  /*05f0*/  IADD3 R12, PT, PT, R12, 0x10, RZ ;  /* 0x000000100c0c7810 */ /* 0x000fc80007ffe0ff */
[----:B------:R-:W-:Y:S02]  /*0600*/  ISETP.NE.AND P0, PT, R12, RZ, PT ;  /* 0x000000ff0c00720c */ /* 0x000fe40003f05270 */
[----:B------:R-:W-:Y:S01]  /*0610*/  IADD3 R6, PT, PT, R6, 0x10, RZ ;  /* 0x0000001006067810 */ /* 0x000fe20007ffe0ff */
[----:B--2---:R-:W-:-:S04]  /*0620*/  FFMA R20, R19, R20, R22 ;  /* 0x0000001413147223 */ /* 0x004fc80000000016 */
[----:B---3--:R-:W-:-:S04]  /*0630*/  FFMA R18, R17, R18, R20 ;  /* 0x0000001211127223 */ /* 0x008fc80000000014 */
[----:B----4-:R-:W-:Y:S01]  /*0640*/  FFMA R15, R15, R16, R18 ;  /* 0x000000100f0f7223 */ /* 0x010fe20000000012 */
[----:B------:R-:W-:-:S03]  /*0650*/  IADD3 R16, P1, PT, R4, 0x40, RZ ;  /* 0x0000004004107810 */ /* 0x000fc60007f3e0ff */
[----:B-----5:R-:W-:Y:S01]  /*0660*/  FFMA R14, R14, R13, R15 ;  /* 0x0000000d0e0e7223 */ /* 0x020fe2000000000f */
[----:B------:R-:W-:-:S03]  /*0670*/  IADD3.X R17, PT, PT, RZ, R5, RZ, P1, !PT ;  /* 0x00000005ff117210 */ /* 0x000fc60000ffe4ff */
[----:B------:R-:W-:Y:S01]  /*0680*/  FFMA R13, R25, R26, R14 ;  /* 0x0000001a190d7223 */ /* 0x000fe2000000000e */
[----:B------:R-:W-:Y:S06]  /*0690*/  @P0 BRA `(.L_x_2) ;  /* 0xfffffffc00140947 */ /* 0x000fec000383ffff */
[----:B------:R-:W-:-:S07]  /*06a0*/  IMAD.MOV.U32 R6, RZ, RZ, R8 ;  /* 0x000000ffff067224 */ /* 0x000fce00078e0008 */
.L_x_1:
[----:B------:R-:W-:-:S13]  /*06b0*/  ISETP.NE.AND P0, PT, R23, RZ, PT ;  /* 0x000000ff1700720c */ /* 0x000fda0003f05270 */
[----:B------:R-:W-:Y:S05]  /*06c0*/  @!P0 BRA `(.L_x_3) ;  /* 0x0000000400748947 */ /* 0x000fea0003800000 */
[----:B------:R-:W-:Y:S02]  /*06d0*/  IADD3 R2, PT, PT, R23, -0x1, RZ ;  /* 0xffffffff17027810 */ /* 0x000fe40007ffe0ff */
[----:B------:R-:W-:Y:S02]  /*06e0*/  ISETP.NE.AND P0, PT, R24, RZ, PT ;  /* 0x000000ff1800720c */ /* 0x000fe40003f05270 */
[----:B------:R-:W-:-:S13]  /*06f0*/  ISETP.GE.U32.AND P1, PT, R2, 0x7, PT ;  /* 0x000000070200780c */ /* 0x000fda0003f26070 */
[----:B------:R-:W-:Y:S05]  /*0700*/  @!P1 BRA `(.L_x_4) ;  /* 0x0000000000909947 */ /* 0x000fea0003800000 */
[----:B------:R-:W0:Y:S01]  /*0710*/  LDC.64 R18, c[0x0][0x388] ;  /* 0x0000e200ff127b82 */ /* 0x000e220000000a00 */
[----:B------:R-:W-:Y:S02]  /*0720*/  IADD3 R15, PT, PT, R6, UR12, RZ ;  /* 0x0000000c060f7c10 */ /* 0x000fe4000fffe0ff */
[----:B------:R-:W-:-:S05]  /*0730*/  IADD3 R5, PT, PT, R11, R6, RZ ;  /* 0x000000060b057210 */ /* 0x000fca0007ffe0ff */
[----:B------:R-:W1:Y:S01]  /*0740*/  LDC.64 R2, c[0x0][0x380] ;  /* 0x0000e000ff027b82 */ /* 0x000e620000000a00 */
[----:B0-----:R-:W-:-:S05]  /*0750*/  IMAD.WIDE.U32 R18, R15, 0x4, R18 ;  /* 0x000000040f127825 */ /* 0x001fca00078e0012 */
[----:B------:R-:W2:Y:S01]  /*0760*/  LDG.E R22, desc[UR10][R18.64] ;  /* 0x0000000a12167981 */ /* 0x000ea2000c1e1900 */
[----:B-1----:R-:W-:Y:S02]  /*0770*/  IMAD.WIDE R2, R5, 0x4, R2 ;  /* 0x0000000405027825 */ /* 0x002fe400078e0202 */
[----:B------:R-:W0:Y:S03]  /*0780*/  LDC.64 R4, c[0x0][0x388] ;  /* 0x0000e200ff047b82 */ /* 0x000e260000000a00 */
[----:B------:R-:W2:Y:S01]  /*0790*/  LDG.E R20, desc[UR10][R2.64] ;  /* 0x0000000a02147981 */ /* 0x000ea2000c1e1900 */
[----:B------:R-:W-:-:S03]  /*07a0*/  IADD3 R12, P1, PT, R6, UR12, RZ ;  /* 0x0000000c060c7c10 */ /* 0x000fc6000ff3e0ff */
[----:B------:R-:W3:Y:S02]  /*07b0*/  LDG.E R16, desc[UR10][R2.64+0xc] ;  /* 0x00000c0a02107981 */ /* 0x000ee4000c1e1900 */
[----:B------:R-:W-:Y:S02]  /*07c0*/  IMAD.X R14, RZ, RZ, RZ, P1 ;  /* 0x000000ffff0e7224 */ /* 0x000fe400008e06ff */
[----:B------:R-:W4:Y:S01]  /*07d0*/  LDG.E R18, desc[UR10][R2.64+0x10] ;  /* 0x0000100a02127981 */ /* 0x000f22000c1e1900 */
[----:B0-----:R-:W-:-:S04]  /*07e0*/  LEA R4, P1, R12, R4, 0x2 ;  /* 0x000000040c047211 */ /* 0x001fc800078210ff */
[----:B------:R-:W-:Y:S02]  /*07f0*/  LEA.HI.X R5, R12, R5, R14, 0x2, P1 ;  /* 0x000000050c057211 */ /* 0x000fe400008f140e */
[----:B------:R-:W5:Y:S04]  /*0800*/  LDG.E R12, desc[UR10][R2.64+0x4] ;  /* 0x0000040a020c7981 */ /* 0x000f68000c1e1900 */
[----:B------:R-:W5:Y:S04]  /*0810*/  LDG.E R15, desc[UR10][R4.64+0x4] ;  /* 0x0000040a040f7981 */ /* 0x000f68000c1e1900 */
[----:B------:R-:W3:Y:S04]  /*0820*/  LDG.E R14, desc[UR10][R2.64+0x8] ;  /* 0x0000080a020e7981 */ /* 0x000ee8000c1e1900 */
[----:B------:R-:W3:Y:S04]  /*0830*/  LDG.E R17, desc[UR10][R4.64+0x8] ;  /* 0x0000080a04117981 */ /* 0x000ee8000c1e1900 */
[----:B------:R-:W4:Y:S04]  /*0840*/  LDG.E R19, desc[UR10][R4.64+0xc] ;  /* 0x00000c0a04137981 */ /* 0x000f28000c1e1900 */
[----:B------:R-:W4:Y:S04]  /*0850*/  LDG.E R21, desc[UR10][R4.64+0x10] ;  /* 0x0000100a04157981 */ /* 0x000f28000c1e1900 */
[----:B------:R-:W4:Y:S04]  /*0860*/  LDG.E R25, desc[UR10][R4.64+0x14] ;  /* 0x0000140a04197981 */ /* 0x000f28000c1e1900 */
[----:B------:R-:W4:Y:S04]  /*0870*/  LDG.E R26, desc[UR10][R4.64+0x18] ;  /* 0x0000180a041a7981 */ /* 0x000f28000c1e1900 */
[----:B------:R-:W4:Y:S01]  /*0880*/  LDG.E R27, desc[UR10][R4.64+0x1c] ;  /* 0x00001c0a041b7981 */ /* 0x000f22000c1e1900 */
[----:B--2---:R-:W-:-:S03]  /*0890*/  FFMA R29, R20, R22, R13 ;  /* 0x00000016141d7223 */ /* 0x004fc6000000000d */
[----:B------:R-:W2:Y:S04]  /*08a0*/  LDG.E R20, desc[UR10][R2.64+0x14] ;  /* 0x0000140a02147981 */ /* 0x000ea8000c1e1900 */
[----:B------:R-:W2:Y:S04]  /*08b0*/  LDG.E R13, desc[UR10][R2.64+0x18] ;  /* 0x0000180a020d7981 */ /* 0x000ea8000c1e1900 */
[----:B------:R-:W2:Y:S01]  /*08c0*/  LDG.E R22, desc[UR10][R2.64+0x1c] ;  /* 0x00001c0a02167981 */ /* 0x000ea2000c1e1900 */
[----:B-----5:R-:W-:-:S04]  /*08d0*/  FFMA R15, R12, R15, R29 ;  /* 0x0000000f0c0f7223 */ /* 0x020fc8000000001d */
[----:B---3--:R-:W-:-:S04]  /*08e0*/  FFMA R15, R14, R17, R15 ;  /* 0x000000110e0f7223 */ /* 0x008fc8000000000f */
[----:B----4-:R-:W-:-:S04]  /*08f0*/  FFMA R15, R16, R19, R15 ;  /* 0x00000013100f7223 */ /* 0x010fc8000000000f */
[----:B------:R-:W-:Y:S01]  /*0900*/  FFMA R15, R18, R21, R15 ;  /* 0x00000015120f7223 */ /* 0x000fe2000000000f */
[----:B------:R-:W-:-:S03]  /*0910*/  IADD3 R6, PT, PT, R6, 0x8, RZ ;  /* 0x0000000806067810 */ /* 0x000fc60007ffe0ff */
[----:B--2---:R-:W-:-:S04]  /*0920*/  FFMA R20, R20, R25, R15 ;  /* 0x0000001914147223 */ /* 0x004fc8000000000f */
[----:B------:R-:W-:-:S04]  /*0930*/  FFMA R13, R13, R26, R20 ;  /* 0x0000001a0d0d7223 */ /* 0x000fc80000000014 */
[----:B------:R-:W-:-:S07]  /*0940*/  FFMA R13, R22, R27, R13 ;  /* 0x0000001b160d7223 */ /* 0x000fce000000000d */
.L_x_4:
[----:B------:R-:W-:Y:S05]  /*0950*/  @!P0 BRA `(.L_x_3) ;  /* 0x0000000000d08947 */ /* 0x000fea0003800000 */
[----:B------:R-:W-:Y:S02]  /*0960*/  IADD3 R2, PT, PT, R24, -0x1, RZ ;  /* 0xffffffff18027810 */ /* 0x000fe40007ffe0ff */
[----:B------:R-:W-:Y:S02]  /*0970*/  ISETP.NE.AND P0, PT, R9, RZ, PT ;  /* 0x000000ff0900720c */ /* 0x000fe40003f05270 */
[----:B------:R-:W-:-:S13]  /*0980*/  ISETP.GE.U32.AND P1, PT, R2, 0x3, PT ;  /* 0x000000030200780c */ /* 0x000fda0003f26070 */
[----:B------:R-:W-:Y:S05]  /*0990*/  @!P1 BRA `(.L_x_5) ;  /* 0x0000000000609947 */ /* 0x000fea0003800000 */
[----:B------:R-:W0:Y:S01]  /*09a0*/  LDC.64 R4, c[0x0][0x388] ;  /* 0x0000e200ff047b82 */ /* 0x000e220000000a00 */
[C---:B------:R-:W-:Y:S02]  /*09b0*/  IADD3 R19, PT, PT, R6.reuse, UR12, RZ ;  /* 0x0000000c06137c10 */ /* 0x040fe4000fffe0ff */
[----:B------:R-:W-:Y:S02]  /*09c0*/  IADD3 R12, P1, PT, R6, UR12, RZ ;  /* 0x0000000c060c7c10 */ /* 0x000fe4000ff3e0ff */
[----:B------:R-:W-:-:S03]  /*09d0*/  IADD3 R17, PT, PT, R11, R6, RZ ;  /* 0x000000060b117210 */ /* 0x000fc60007ffe0ff */
[----:B------:R-:W1:Y:S01]  /*09e0*/  LDC.64 R2, c[0x0][0x388] ;  /* 0x0000e200ff027b82 */ /* 0x000e620000000a00 */
[----:B------:R-:W-:-:S07]  /*09f0*/  IMAD.X R16, RZ, RZ, RZ, P1 ;  /* 0x000000ffff107224 */ /* 0x000fce00008e06ff */
[----:B------:R-:W2:Y:S01]  /*0a00*/  LDC.64 R14, c[0x0][0x380] ;  /* 0x0000e000ff0e7b82 */ /* 0x000ea20000000a00 */
[----:B0-----:R-:W-:-:S06]  /*0a10*/  IMAD.WIDE.U32 R4, R19, 0x4, R4 ;  /* 0x0000000413047825 */ /* 0x001fcc00078e0004 */
[----:B------:R-:W3:Y:S01]  /*0a20*/  LDG.E R4, desc[UR10][R4.64] ;  /* 0x0000000a04047981 */ /* 0x000ee2000c1e1900 */
[----:B-1----:R-:W-:-:S04]  /*0a30*/  LEA R2, P1, R12, R2, 0x2 ;  /* 0x000000020c027211 */ /* 0x002fc800078210ff */
[----:B------:R-:W-:Y:S01]  /*0a40*/  LEA.HI.X R3, R12, R3, R16, 0x2, P1 ;  /* 0x000000030c037211 */ /* 0x000fe200008f1410 */
[----:B--2---:R-:W-:-:S04]  /*0a50*/  IMAD.WIDE R14, R17, 0x4, R14 ;  /* 0x00000004110e7825 */ /* 0x004fc800078e020e */
[----:B------:R-:W2:Y:S04]  /*0a60*/  LDG.E R16, desc[UR10][R2.64+0x4] ;  /* 0x0000040a02107981 */ /* 0x000ea8000c1e1900 */
[----:B------:R-:W3:Y:S04]  /*0a70*/  LDG.E R12, desc[UR10][R14.64] ;  /* 0x0000000a0e0c7981 */ /* 0x000ee8000c1e1900 */
[----:B------:R-:W2:Y:S04]  /*0a80*/  LDG.E R17, desc[UR10][R14.64+0x4] ;  /* 0x0000040a0e117981 */ /* 0x000ea8000c1e1900 */
[----:B------:R-:W4:Y:S04]  /*0a90*/  LDG.E R19, desc[UR10][R14.64+0x8] ;  /* 0x0000080a0e137981 */ /* 0x000f28000c1e1900 */
[----:B------:R-:W4:Y:S04]  /*0aa0*/  LDG.E R18, desc[UR10][R2.64+0x8] ;  /* 0x0000080a02127981 */ /* 0x000f28000c1e1900 */
[----:B------:R-:W5:Y:S04]  /*0ab0*/  LDG.E R21, desc[UR10][R14.64+0xc] ;  /* 0x00000c0a0e157981 */ /* 0x000f68000c1e1900 */
[----:B------:R-:W5:Y:S01]  /*0ac0*/  LDG.E R20, desc[UR10][R2.64+0xc] ;  /* 0x00000c0a02147981 */ /* 0x000f62000c1e1900 */
[----:B------:R-:W-:Y:S01]  /*0ad0*/  IADD3 R6, PT, PT, R6, 0x4, RZ ;  /* 0x0000000406067810 */ /* 0x000fe20007ffe0ff */
[----:B---3--:R-:W-:-:S04]  /*0ae0*/  FFMA R12, R12, R4, R13 ;  /* 0x000000040c0c7223 */ /* 0x008fc8000000000d */
[----:B--2---:R-:W-:-:S04]  /*0af0*/  FFMA R12, R17, R16, R12 ;  /* 0x00000010110c7223 */ /* 0x004fc8000000000c */
[----:B----4-:R-:W-:-:S04]  /*0b00*/  FFMA R12, R19, R18, R12 ;  /* 0x00000012130c7223 */ /* 0x010fc8000000000c */
[----:B-----5:R-:W-:-:S07]  /*0b10*/  FFMA R13, R21, R20, R12 ;  /* 0x00000014150d7223 */ /* 0x020fce000000000c */
.L_x_5:
[----:B------:R-:W-:Y:S05]  /*0b20*/  @!P0 BRA `(.L_x_3) ;  /* 0x00000000005c8947 */ /* 0x000fea0003800000 */
[----:B------:R-:W0:Y:S01]  /*0b30*/  LDC.64 R4, c[0x0][0x388] ;  /* 0x0000e200ff047b82 */ /* 0x000e220000000a00 */
[----:B------:R-:W-:Y:S02]  /*0b40*/  IADD3 R15, PT, PT, R6, UR12, RZ ;  /* 0x0000000c060f7c10 */ /* 0x000fe4000fffe0ff */
[----:B------:R-:W-:-:S05]  /*0b50*/  IADD3 R11, PT, PT, R11, R6, RZ ;  /* 0x000000060b0b7210 */ /* 0x000fca0007ffe0ff */
[----:B------:R-:W1:Y:S01]  /*0b60*/  LDC.64 R2, c[0x0][0x380] ;  /* 0x0000e000ff027b82 */ /* 0x000e620000000a00 */
[----:B0-----:R-:W-:-:S06]  /*0b70*/  IMAD.WIDE.U32 R4, R15, 0x4, R4 ;  /* 0x000000040f047825 */ /* 0x001fcc00078e0004 */
[----:B------:R-:W2:Y:S01]  /*0b80*/  LDG.E R4, desc[UR10][R4.64] ;  /* 0x0000000a04047981 */ /* 0x000ea2000c1e1900 */
[----:B-1----:R-:W-:-:S05]  /*0b90*/  IMAD.WIDE R2, R11, 0x4, R2 ;  /* 0x000000040b027825 */ /* 0x002fca00078e0202 */
[----:B------:R-:W2:Y:S01]  /*0ba0*/  LDG.E R12, desc[UR10][R2.64] ;  /* 0x0000000a020c7981 */ /* 0x000ea2000c1e1900 */
[----:B------:R-:W-:Y:S01]  /*0bb0*/  ISETP.NE.AND P0, PT, R9, 0x1, PT ;  /* 0x000000010900780c */ /* 0x000fe20003f05270 */
[----:B--2---:R-:W-:-:S12]  /*0bc0*/  FFMA R13, R12, R4, R13 ;  /* 0x000000040c0d7223 */ /* 0x004fd8000000000d */
[----:B------:R-:W-:Y:S05]  /*0bd0*/  @!P0 BRA `(.L_x_3) ;  /* 0x0000000000308947 */ /* 0x000fea0003800000 */
[----:B------:R-:W0:Y:S01]  /*0be0*/  LDC.64 R14, c[0x0][0x388] ;  /* 0x0000e200ff0e7b82 */ /* 0x000e220000000a00 */
[----:B------:R-:W-:Y:S02]  /*0bf0*/  IADD3 R5, P1, PT, R6, UR12, RZ ;  /* 0x0000000c06057c10 */ /* 0x000fe4000ff3e0ff */
[----:B------:R-:W-:Y:S02]  /*0c00*/  ISETP.NE.AND P0, PT, R9, 0x2, PT ;  /* 0x000000020900780c */ /* 0x000fe40003f05270 */
[----:B------:R-:W-:-:S11]  /*0c10*/  IADD3.X R6, PT, PT, RZ, RZ, RZ, P1, !PT ;  /* 0x000000ffff067210 */ /* 0x000fd60000ffe4ff */
[----:B------:R-:W2:Y:S01]  /*0c20*/  @P0 LDG.E R12, desc[UR10][R2.64+0x8] ;  /* 0x0000080a020c0981 */ /* 0x000ea2000c1e1900 */
[----:B0-----:R-:W-:-:S04]  /*0c30*/  LEA R4, P1, R5, R14, 0x2 ;  /* 0x0000000e05047211 */ /* 0x001fc800078210ff */
[----:B------:R-:W-:Y:S02]  /*0c40*/  LEA.HI.X R5, R5, R15, R6, 0x2, P1 ;  /* 0x0000000f05057211 */ /* 0x000fe400008f1406 */
[----:B------:R-:W3:Y:S04]  /*0c50*/  LDG.E R6, desc[UR10][R2.64+0x4] ;  /* 0x0000040a02067981 */ /* 0x000ee8000c1e1900 */
[----:B------:R-:W3:Y:S04]  /*0c60*/  LDG.E R11, desc[UR10][R4.64+0x4] ;  /* 0x0000040a040b7981 */ /* 0x000ee8000c1e1900 */
[----:B------:R-:W2:Y:S01]  /*0c70*/  @P0 LDG.E R14, desc[UR10][R4.64+0x8] ;  /* 0x0000080a040e0981 */ /* 0x000ea2000c1e1900 */
[----:B---3--:R-:W-:-:S04]  /*0c80*/  FFMA R13, R6, R11, R13 ;  /* 0x0000000b060d7223 */ /* 0x008fc8000000000d */
[----:B--2---:R-:W-:-:S07]  /*0c90*/  @P0 FFMA R13, R12, R14, R13 ;  /* 0x0000000e0c0d0223 */ /* 0x004fce000000000d */
.L_x_3:
[----:B------:R-:W-:Y:S05]  /*0ca0*/  BRA.U UP0, `(.L_x_6) ;  /* 0xfffffff500487547 */ /* 0x000fea000b83ffff */
.L_x_0:
[----:B------:R-:W0:Y:S01]  /*0cb0*/  LDC.64 R2, c[0x0][0x390] ;  /* 0x0000e400ff027b82 */ /* 0x000e220000000a00 */
[----:B------:R-:W1:Y:S02]  /*0cc0*/  LDCU UR4, c[0x0][0x3a8] ;  /* 0x00007500ff0477ac */ /* 0x000e640008000800 */
[----:B-1----:R-:W-:-:S04]  /*0cd0*/  IMAD R7, R7, UR4, R0 ;  /* 0x0000000407077c24 */ /* 0x002fc8000f8e0200 */
[----:B0-----:R-:W-:-:S05]  /*0ce0*/  IMAD.WIDE R2, R7, 0x4, R2 ;  /* 0x0000000407027825 */ /* 0x001fca00078e0202 */
[----:B------:R-:W-:Y:S01]  /*0cf0*/  STG.E desc[UR10][R2.64], R13 ;  /* 0x0000000d02007986 */ /* 0x000fe2000c10190a */
[----:B------:R-:W-:Y:S05]  /*0d00*/  EXIT ;  /* 0x000000000000794d */ /* 0x000fea0003800000 */
.L_x_7:
[----:B------:R-:W-:-:S00]  /*0d10*/  BRA `(.L_x_7) ;  /* 0xfffffffc00fc7947 */ /* 0x000fc0000383ffff */
[----:B------:R-:W-:-:S00]  /*0d20*/  NOP ;  /* 0x0000000000007918 */ /* 0x000fc00000000000 */
        /* <DEDUP_REMOVED lines=13> */
.L_x_10:


//--------------------- .text._Z16printthreadindexPfii --------------------------
	.section	.text._Z16printthreadindexPfii,"ax",@progbits
	.align	128
        .global         _Z16printthreadindexPfii
        .type           _Z16printthreadindexPfii,@function
        .size           _Z16printthreadindexPfii,(.L_x_11 - _Z16printthreadindexPfii)
        .other          _Z16printthreadindexPfii,@"STO_CUDA_ENTRY STV_DEFAULT"
_Z16printthreadindexPfii:
.text._Z16printthreadindexPfii:
[----:B------:R-:W0:Y:S01]  /*0000*/  LDC R1, c[0x0][0x37c] ;  /* 0x0000df00ff017b82 */ /* 0x000e220000000800 */
[----:B------:R-:W1:Y:S01]  /*0010*/  S2R R12, SR_TID.X ;  /* 0x00000000000c7919 */ /* 0x000e620000002100 */
[----:B------:R-:W2:Y:S06]  /*0020*/  LDCU UR6, c[0x0][0x2fc] ;  /* 0x00005f80ff0677ac */ /* 0x000eac0008000800 */
[----:B------:R-:W3:Y:S01]  /*0030*/  LDC.64 R4, c[0x0][0x380] ;  /* 0x0000e000ff047b82 */ /* 0x000ee20000000a00 */
[----:B0-----:R-:W-:Y:S01]  /*0040*/  IADD3 R1, PT, PT, R1, -0x28, RZ ;  /* 0xffffffd801017810 */ /* 0x001fe20007ffe0ff */
[----:B------:R-:W0:Y:S01]  /*0050*/  S2R R13, SR_TID.Y ;  /* 0x00000000000d7919 */ /* 0x000e220000002200 */
[----:B------:R-:W1:Y:S01]  /*0060*/  LDCU UR7, c[0x0][0x360] ;  /* 0x00006c00ff0777ac */ /* 0x000e620008000800 */
[----:B------:R-:W1:Y:S01]  /*0070*/  S2R R14, SR_CTAID.X ;  /* 0x00000000000e7919 */ /* 0x000e620000002500 */
[----:B------:R-:W0:Y:S01]  /*0080*/  LDCU UR8, c[0x0][0x364] ;  /* 0x00006c80ff0877ac */ /* 0x000e220008000800 */
[----:B------:R-:W0:Y:S01]  /*0090*/  S2R R15, SR_CTAID.Y ;  /* 0x00000000000f7919 */ /* 0x000e220000002600 */
[----:B------:R-:W4:Y:S01]  /*00a0*/  LDCU UR9, c[0x0][0x388] ;  /* 0x00007100ff0977ac */ /* 0x000f220008000800 */
[----:B------:R-:W5:Y:S01]  /*00b0*/  LDCU.64 UR4, c[0x0][0x358] ;  /* 0x00006b00ff0477ac */ /* 0x000f620008000a00 */
[----:B-1----:R-:W-:-:S02]  /*00c0*/  IMAD R2, R14, UR7, R12 ;  /* 0x000000070e027c24 */ /* 0x002fc4000f8e020c */
[----:B0-----:R-:W-:-:S04]  /*00d0*/  IMAD R3, R15, UR8, R13 ;  /* 0x000000080f037c24 */ /* 0x001fc8000f8e020d */
[----:B----4-:R-:W-:Y:S01]  /*00e0*/  IMAD R0, R3, UR9, R2 ;  /* 0x0000000903007c24 */ /* 0x010fe2000f8e0202 */
[----:B------:R-:W-:Y:S01]  /*00f0*/  MOV R10, 0x8 ;  /* 0x00000008000a7802 */ /* 0x000fe20000000f00 */
[----:B------:R0:W-:Y:S01]  /*0100*/  STL.64 [R1], R12 ;  /* 0x0000000c01007387 */ /* 0x0001e20000100a00 */
[----:B------:R-:W1:Y:S01]  /*0110*/  LDCU.64 UR8, c[0x4][URZ] ;  /* 0x01000000ff0877ac */ /* 0x000e620008000a00 */
[----:B---3--:R-:W-:-:S06]  /*0120*/  IMAD.WIDE.U32 R4, R0, 0x4, R4 ;  /* 0x0000000400047825 */ /* 0x008fcc00078e0004 */
[----:B-----5:R1:W3:Y:S01]  /*0130*/  LDG.E R4, desc[UR4][R4.64] ;  /* 0x0000000404047981 */ /* 0x0202e2000c1e1900 */
[----:B------:R-:W4:Y:S01]  /*0140*/  LDCU UR4, c[0x0][0x2f8] ;  /* 0x00005f00ff0477ac */ /* 0x000f220008000800 */
[----:B------:R-:W0:Y:S02]  /*0150*/  LDC.64 R10, c[0x4][R10] ;  /* 0x010000000a0a7b82 */ /* 0x000e240000000a00 */
[----:B------:R0:W-:Y:S04]  /*0160*/  STL.64 [R1+0x8], R14 ;  /* 0x0000080e01007387 */ /* 0x0001e80000100a00 */
[----:B------:R0:W-:Y:S01]  /*0170*/  STL.64 [R1+0x10], R2 ;  /* 0x0000100201007387 */ /* 0x0001e20000100a00 */
[----:B-1----:R-:W-:-:S03]  /*0180*/  MOV R5, UR9 ;  /* 0x0000000900057c02 */ /* 0x002fc60008000f00 */
[----:B------:R1:W-:Y:S01]  /*0190*/  STL [R1+0x18], R0 ;  /* 0x0000180001007387 */ /* 0x0003e20000100800 */
[----:B----4-:R-:W-:-:S04]  /*01a0*/  IADD3 R6, P0, PT, R1, UR4, RZ ;  /* 0x0000000401067c10 */ /* 0x010fc8000ff1e0ff */
[----:B--2---:R-:W-:Y:S01]  /*01b0*/  IADD3.X R7, PT, PT, RZ, UR6, RZ, P0, !PT ;  /* 0x00000006ff077c10 */ /* 0x004fe200087fe4ff */
[----:B---3--:R2:W3:Y:S02]  /*01c0*/  F2F.F64.F32 R8, R4 ;  /* 0x0000000400087310 */ /* 0x0084e40000201800 */
[----:B--2---:R-:W-:Y:S01]  /*01d0*/  MOV R4, UR8 ;  /* 0x0000000800047c02 */ /* 0x004fe20008000f00 */
[----:B0--3--:R1:W-:Y:S06]  /*01e0*/  STL.64 [R1+0x20], R8 ;  /* 0x0000200801007387 */ /* 0x0093ec0000100a00 */
[----:B------:R-:W-:-:S07]  /*01f0*/  LEPC R20, `(.L_x_8) ;  /* 0x000000001014794e */ /* 0x000fce0000000000 */
[----:B-1----:R-:W-:Y:S05]  /*0200*/  CALL.ABS.NOINC R10 ;  /* 0x000000000a007343 */ /* 0x002fea0003c00000 */
.L_x_8:
[----:B------:R-:W-:Y:S05]  /*0210*/  EXIT ;  /* 0x000000000000794d */ /* 0x000fea0003800000 */
.L_x_9:
        /* <DEDUP_REMOVED lines=14> */
.L_x_11:


//--------------------- .nv.global.init           --------------------------
	.section	.nv.global.init,"aw",@progbits
.nv.global.init:
	.type		$str,@object
	.size		$str,(.L_0 - $str)
$str:
        /*0000*/ 	.byte	0x74, 0x68, 0x72, 0x65, 0x61, 0x64, 0x5f, 0x69, 0x64, 0x20, 0x28, 0x25, 0x64, 0x2c, 0x25, 0x64
        /*0010*/ 	.byte	0x29, 0x20, 0x62, 0x6c, 0x6f, 0x63, 0x6b, 0x5f, 0x69, 0x64, 0x20, 0x28, 0x25, 0x64, 0x2c, 0x25
        /*0020*/ 	.byte	0x64, 0x29, 0x20, 0x63, 0x6f, 0x6f, 0x72, 0x64, 0x69, 0x6e, 0x61, 0x74, 0x65, 0x20, 0x28, 0x25
        /*0030*/ 	.byte	0x64, 0x2c, 0x25, 0x64, 0x29, 0x20, 0x67, 0x6c, 0x6f, 0x62, 0x61, 0x6c, 0x20, 0x69, 0x6e, 0x64
        /*0040*/ 	.byte	0x65, 0x78, 0x20, 0x25, 0x32, 0x64, 0x20, 0x20, 0x69, 0x76, 0x61, 0x6c, 0x20, 0x25, 0x32, 0x64
        /*0050*/ 	.byte	0x20, 0x0a, 0x00
.L_0:


//--------------------- .nv.shared.reserved.0     --------------------------
	.section	.nv.shared.reserved.0,"aw",@nobits
	.weak		__nv_reservedSMEM_offset_0_alias
	.size		__nv_reservedSMEM_offset_0_alias, 0, 64
	.other		__nv_reservedSMEM_offset_0_alias,@"STO_CUDA_RESERVED_SHARED STV_DEFAULT"
__nv_reservedSMEM_offset_0_alias:
	.zero		0
	.zero		64


//--------------------- .nv.constant0._Z13gpuMatrixConvPfS_S_iiiii --------------------------
	.section	.nv.constant0._Z13gpuMatrixConvPfS_S_iiiii,"a",@progbits
	.sectionflags	@""
	.align	4
.nv.constant0._Z13gpuMatrixConvPfS_S_iiiii:
	.zero		940


//--------------------- .nv.constant0._Z16printthreadindexPfii --------------------------
	.section	.nv.constant0._Z16printthreadindexPfii,"a",@progbits
	.sectionflags	@""
	.align	4
.nv.constant0._Z16printthreadindexPfii:
	.zero		912


//--------------------- SYMBOLS --------------------------

	.type		.nv.reservedSmem.offset0,@object
	.size		.nv.reservedSmem.offset0,0x4
	.type		vprintf,@function
